//
// Generated by NVIDIA NVVM Compiler
//
// Compiler Build ID: CL-36424714
// Cuda compilation tools, release 13.0, V13.0.88
// Based on NVVM 20.0.0
//

.version 9.0
.target sm_100
.address_size 64

	// .globl	sgemm_tiled
// _ZZ11sgemm_tiledE2As has been demoted
// _ZZ11sgemm_tiledE2Bs has been demoted

.visible .entry sgemm_tiled(
	.param .u64 .ptr .align 1 sgemm_tiled_param_0,
	.param .u64 .ptr .align 1 sgemm_tiled_param_1,
	.param .u64 .ptr .align 1 sgemm_tiled_param_2,
	.param .u32 sgemm_tiled_param_3,
	.param .u32 sgemm_tiled_param_4,
	.param .u32 sgemm_tiled_param_5
)
{
	.reg .pred 	%p<12>;
	.reg .b32 	%r<43>;
	.reg .b32 	%f<111>;
	.reg .b64 	%rd<13>;
	// demoted variable
	.shared .align 4 .b8 _ZZ11sgemm_tiledE2As[4096];
	// demoted variable
	.shared .align 4 .b8 _ZZ11sgemm_tiledE2Bs[4096];
	ld.param.u64 	%rd4, [sgemm_tiled_param_0];
	ld.param.u64 	%rd5, [sgemm_tiled_param_1];
	ld.param.u64 	%rd6, [sgemm_tiled_param_2];
	ld.param.u32 	%r24, [sgemm_tiled_param_3];
	ld.param.u32 	%r25, [sgemm_tiled_param_4];
	ld.param.u32 	%r26, [sgemm_tiled_param_5];
	mov.u32 	%r27, %ctaid.y;
	shl.b32 	%r28, %r27, 5;
	mov.u32 	%r40, %tid.y;
	add.s32 	%r2, %r28, %r40;
	mov.u32 	%r29, %ctaid.x;
	shl.b32 	%r3, %r29, 5;
	mov.u32 	%r38, %tid.x;
	add.s32 	%r5, %r3, %r38;
	setp.lt.s32 	%p1, %r26, 1;
	mov.f32 	%f110, 0f00000000;
	@%p1 bra 	$L__BB0_7;
	add.s32 	%r30, %r26, 31;
	shr.u32 	%r31, %r30, 5;
	shl.b32 	%r32, %r40, 7;
	mov.u32 	%r33, _ZZ11sgemm_tiledE2As;
	add.s32 	%r6, %r33, %r32;
	shl.b32 	%r34, %r38, 2;
	add.s32 	%r7, %r6, %r34;
	mov.u32 	%r35, _ZZ11sgemm_tiledE2Bs;
	add.s32 	%r9, %r35, %r34;
	add.s32 	%r8, %r9, %r32;
	neg.s32 	%r42, %r31;
	mad.lo.s32 	%r36, %r40, %r25, %r38;
	add.s32 	%r41, %r36, %r3;
	shl.b32 	%r12, %r25, 5;
	mad.lo.s32 	%r39, %r26, %r2, %r38;
	cvta.to.global.u64 	%rd1, %rd4;
	cvta.to.global.u64 	%rd2, %rd5;
	mov.f32 	%f110, 0f00000000;
$L__BB0_2:
	setp.ge.s32 	%p2, %r2, %r24;
	mul.wide.s32 	%rd7, %r39, 4;
	add.s64 	%rd3, %rd1, %rd7;
	setp.ge.s32 	%p3, %r38, %r26;
	mov.f32 	%f108, 0f00000000;
	or.pred  	%p4, %p2, %p3;
	@%p4 bra 	$L__BB0_4;
	ld.global.nc.f32 	%f108, [%rd3];
$L__BB0_4:
	setp.ge.s32 	%p5, %r5, %r25;
	st.shared.f32 	[%r7], %f108;
	setp.ge.s32 	%p6, %r40, %r26;
	mov.f32 	%f109, 0f00000000;
	or.pred  	%p7, %p5, %p6;
	@%p7 bra 	$L__BB0_6;
	mul.wide.s32 	%rd8, %r41, 4;
	add.s64 	%rd9, %rd2, %rd8;
	ld.global.nc.f32 	%f109, [%rd9];
$L__BB0_6:
	st.shared.f32 	[%r8], %f109;
	bar.sync 	0;
	ld.shared.f32 	%f12, [%r6];
	ld.shared.f32 	%f13, [%r9];
	fma.rn.f32 	%f14, %f12, %f13, %f110;
	ld.shared.f32 	%f15, [%r6+4];
	ld.shared.f32 	%f16, [%r9+128];
	fma.rn.f32 	%f17, %f15, %f16, %f14;
	ld.shared.f32 	%f18, [%r6+8];
	ld.shared.f32 	%f19, [%r9+256];
	fma.rn.f32 	%f20, %f18, %f19, %f17;
	ld.shared.f32 	%f21, [%r6+12];
	ld.shared.f32 	%f22, [%r9+384];
	fma.rn.f32 	%f23, %f21, %f22, %f20;
	ld.shared.f32 	%f24, [%r6+16];
	ld.shared.f32 	%f25, [%r9+512];
	fma.rn.f32 	%f26, %f24, %f25, %f23;
	ld.shared.f32 	%f27, [%r6+20];
	ld.shared.f32 	%f28, [%r9+640];
	fma.rn.f32 	%f29, %f27, %f28, %f26;
	ld.shared.f32 	%f30, [%r6+24];
	ld.shared.f32 	%f31, [%r9+768];
	fma.rn.f32 	%f32, %f30, %f31, %f29;
	ld.shared.f32 	%f33, [%r6+28];
	ld.shared.f32 	%f34, [%r9+896];
	fma.rn.f32 	%f35, %f33, %f34, %f32;
	ld.shared.f32 	%f36, [%r6+32];
	ld.shared.f32 	%f37, [%r9+1024];
	fma.rn.f32 	%f38, %f36, %f37, %f35;
	ld.shared.f32 	%f39, [%r6+36];
	ld.shared.f32 	%f40, [%r9+1152];
	fma.rn.f32 	%f41, %f39, %f40, %f38;
	ld.shared.f32 	%f42, [%r6+40];
	ld.shared.f32 	%f43, [%r9+1280];
	fma.rn.f32 	%f44, %f42, %f43, %f41;
	ld.shared.f32 	%f45, [%r6+44];
	ld.shared.f32 	%f46, [%r9+1408];
	fma.rn.f32 	%f47, %f45, %f46, %f44;
	ld.shared.f32 	%f48, [%r6+48];
	ld.shared.f32 	%f49, [%r9+1536];
	fma.rn.f32 	%f50, %f48, %f49, %f47;
	ld.shared.f32 	%f51, [%r6+52];
	ld.shared.f32 	%f52, [%r9+1664];
	fma.rn.f32 	%f53, %f51, %f52, %f50;
	ld.shared.f32 	%f54, [%r6+56];
	ld.shared.f32 	%f55, [%r9+1792];
	fma.rn.f32 	%f56, %f54, %f55, %f53;
	ld.shared.f32 	%f57, [%r6+60];
	ld.shared.f32 	%f58, [%r9+1920];
	fma.rn.f32 	%f59, %f57, %f58, %f56;
	ld.shared.f32 	%f60, [%r6+64];
	ld.shared.f32 	%f61, [%r9+2048];
	fma.rn.f32 	%f62, %f60, %f61, %f59;
	ld.shared.f32 	%f63, [%r6+68];
	ld.shared.f32 	%f64, [%r9+2176];
	fma.rn.f32 	%f65, %f63, %f64, %f62;
	ld.shared.f32 	%f66, [%r6+72];
	ld.shared.f32 	%f67, [%r9+2304];
	fma.rn.f32 	%f68, %f66, %f67, %f65;
	ld.shared.f32 	%f69, [%r6+76];
	ld.shared.f32 	%f70, [%r9+2432];
	fma.rn.f32 	%f71, %f69, %f70, %f68;
	ld.shared.f32 	%f72, [%r6+80];
	ld.shared.f32 	%f73, [%r9+2560];
	fma.rn.f32 	%f74, %f72, %f73, %f71;
	ld.shared.f32 	%f75, [%r6+84];
	ld.shared.f32 	%f76, [%r9+2688];
	fma.rn.f32 	%f77, %f75, %f76, %f74;
	ld.shared.f32 	%f78, [%r6+88];
	ld.shared.f32 	%f79, [%r9+2816];
	fma.rn.f32 	%f80, %f78, %f79, %f77;
	ld.shared.f32 	%f81, [%r6+92];
	ld.shared.f32 	%f82, [%r9+2944];
	fma.rn.f32 	%f83, %f81, %f82, %f80;
	ld.shared.f32 	%f84, [%r6+96];
	ld.shared.f32 	%f85, [%r9+3072];
	fma.rn.f32 	%f86, %f84, %f85, %f83;
	ld.shared.f32 	%f87, [%r6+100];
	ld.shared.f32 	%f88, [%r9+3200];
	fma.rn.f32 	%f89, %f87, %f88, %f86;
	ld.shared.f32 	%f90, [%r6+104];
	ld.shared.f32 	%f91, [%r9+3328];
	fma.rn.f32 	%f92, %f90, %f91, %f89;
	ld.shared.f32 	%f93, [%r6+108];
	ld.shared.f32 	%f94, [%r9+3456];
	fma.rn.f32 	%f95, %f93, %f94, %f92;
	ld.shared.f32 	%f96, [%r6+112];
	ld.shared.f32 	%f97, [%r9+3584];
	fma.rn.f32 	%f98, %f96, %f97, %f95;
	ld.shared.f32 	%f99, [%r6+116];
	ld.shared.f32 	%f100, [%r9+3712];
	fma.rn.f32 	%f101, %f99, %f100, %f98;
	ld.shared.f32 	%f102, [%r6+120];
	ld.shared.f32 	%f103, [%r9+3840];
	fma.rn.f32 	%f104, %f102, %f103, %f101;
	ld.shared.f32 	%f105, [%r6+124];
	ld.shared.f32 	%f106, [%r9+3968];
	fma.rn.f32 	%f110, %f105, %f106, %f104;
	bar.sync 	0;
	add.s32 	%r42, %r42, 1;
	setp.ne.s32 	%p8, %r42, 0;
	add.s32 	%r41, %r41, %r12;
	add.s32 	%r40, %r40, 32;
	add.s32 	%r39, %r39, 32;
	add.s32 	%r38, %r38, 32;
	@%p8 bra 	$L__BB0_2;
$L__BB0_7:
	setp.ge.s32 	%p9, %r2, %r24;
	setp.ge.s32 	%p10, %r5, %r25;
	or.pred  	%p11, %p9, %p10;
	@%p11 bra 	$L__BB0_9;
	mad.lo.s32 	%r37, %r25, %r2, %r5;
	cvta.to.global.u64 	%rd10, %rd6;
	mul.wide.s32 	%rd11, %r37, 4;
	add.s64 	%rd12, %rd10, %rd11;
	st.global.f32 	[%rd12], %f110;
$L__BB0_9:
	ret;

}


// ===== COMPILED SASS (sm_100) =====

	.target	sm_100

	.elftype	@"ET_EXEC"


//--------------------- .note.nv.tkinfo           --------------------------
	.section	.note.nv.tkinfo,"",@"SHT_NOTE"
	.sectionflags	@"SHF_NOTE_NV_TKINFO"
	.tkinfo
        /*0018*/ 	.word	0x00000002
        /*0030*/ 	.string	""
        /*0030*/ 	.string	"ptxas"
        /*0030*/ 	.string	"Cuda compilation tools, release 13.0, V13.0.88"
        /*0030*/ 	.string	"Build cuda_13.0.r13.0/compiler.36424714_0"
        /*0030*/ 	.string	"-arch sm_100 -m 64 "



//--------------------- .note.nv.cuinfo           --------------------------
	.section	.note.nv.cuinfo,"",@"SHT_NOTE"
	.sectionflags	@"SHF_NOTE_NV_CUINFO"
        /*0018*/ 	.short	0x0002
        /*001a*/ 	.short	0x0064
        /*001c*/ 	.short	0x0082
	.zero		2


//--------------------- .nv.info                  --------------------------
	.section	.nv.info,"",@"SHT_CUDA_INFO"
	.align	4


	//----- nvinfo : EIATTR_REGCOUNT
	.align		4
        /*0000*/ 	.byte	0x04, 0x2f
        /*0002*/ 	.short	(.L_1 - .L_0)
	.align		4
.L_0:
        /*0004*/ 	.word	index@(sgemm_tiled)
        /*0008*/ 	.word	0x00000020


	//----- nvinfo : EIATTR_FRAME_SIZE
	.align		4
.L_1:
        /*000c*/ 	.byte	0x04, 0x11
        /*000e*/ 	.short	(.L_3 - .L_2)
	.align		4
.L_2:
        /*0010*/ 	.word	index@(sgemm_tiled)
        /*0014*/ 	.word	0x00000000


	//----- nvinfo : EIATTR_MIN_STACK_SIZE
	.align		4
.L_3:
        /*0018*/ 	.byte	0x04, 0x12
        /*001a*/ 	.short	(.L_5 - .L_4)
	.align		4
.L_4:
        /*001c*/ 	.word	index@(sgemm_tiled)
        /*0020*/ 	.word	0x00000000
.L_5:


//--------------------- .nv.compat                --------------------------
	.section	.nv.compat,"",@"SHT_CUDA_COMPAT_INFO"
	.align	4
        /*0000*/ 	.byte	0x02, 0x09, 0x00, 0x00, 0x02, 0x02, 0x01, 0x00, 0x02, 0x05, 0x05, 0x00, 0x03, 0x07, 0x01, 0x01
        /*0010*/ 	.byte	0x02, 0x03, 0x00, 0x00, 0x02, 0x06, 0x01, 0x00, 0x04, 0x0b, 0x08, 0x00, 0x09, 0x00, 0x00, 0x00
        /*0020*/ 	.byte	0x00, 0x00, 0x00, 0x00


//--------------------- .nv.info.sgemm_tiled      --------------------------
	.section	.nv.info.sgemm_tiled,"",@"SHT_CUDA_INFO"
	.sectionflags	@""
	.align	4


	//----- nvinfo : EIATTR_CUDA_API_VERSION
	.align		4
        /*0000*/ 	.byte	0x04, 0x37
        /*0002*/ 	.short	(.L_7 - .L_6)
.L_6:
        /*0004*/ 	.word	0x00000082


	//----- nvinfo : EIATTR_KPARAM_INFO
	.align		4
.L_7:
        /*0008*/ 	.byte	0x04, 0x17
        /*000a*/ 	.short	(.L_9 - .L_8)
.L_8:
        /*000c*/ 	.word	0x00000000
        /*0010*/ 	.short	0x0005
        /*0012*/ 	.short	0x0020
        /*0014*/ 	.byte	0x00, 0xf0, 0x11, 0x00


	//----- nvinfo : EIATTR_KPARAM_INFO
	.align		4
.L_9:
        /*0018*/ 	.byte	0x04, 0x17
        /*001a*/ 	.short	(.L_11 - .L_10)
.L_10:
        /*001c*/ 	.word	0x00000000
        /*0020*/ 	.short	0x0004
        /*0022*/ 	.short	0x001c
        /*0024*/ 	.byte	0x00, 0xf0, 0x11, 0x00


	//----- nvinfo : EIATTR_KPARAM_INFO
	.align		4
.L_11:
        /*0028*/ 	.byte	0x04, 0x17
        /*002a*/ 	.short	(.L_13 - .L_12)
.L_12:
        /*002c*/ 	.word	0x00000000
        /*0030*/ 	.short	0x0003
        /*0032*/ 	.short	0x0018
        /*0034*/ 	.byte	0x00, 0xf0, 0x11, 0x00


	//----- nvinfo : EIATTR_KPARAM_INFO
	.align		4
.L_13:
        /*0038*/ 	.byte	0x04, 0x17
        /*003a*/ 	.short	(.L_15 - .L_14)
.L_14:
        /*003c*/ 	.word	0x00000000
        /*0040*/ 	.short	0x0002
        /*0042*/ 	.short	0x0010
        /*0044*/ 	.byte	0x00, 0xf5, 0x21, 0x00


	//----- nvinfo : EIATTR_KPARAM_INFO
	.align		4
.L_15:
        /*0048*/ 	.byte	0x04, 0x17
        /*004a*/ 	.short	(.L_17 - .L_16)
.L_16:
        /*004c*/ 	.word	0x00000000
        /*0050*/ 	.short	0x0001
        /*0052*/ 	.short	0x0008
        /*0054*/ 	.byte	0x00, 0xf5, 0x21, 0x00


	//----- nvinfo : EIATTR_KPARAM_INFO
	.align		4
.L_17:
        /*0058*/ 	.byte	0x04, 0x17
        /*005a*/ 	.short	(.L_19 - .L_18)
.L_18:
        /*005c*/ 	.word	0x00000000
        /*0060*/ 	.short	0x0000
        /*0062*/ 	.short	0x0000
        /*0064*/ 	.byte	0x00, 0xf5, 0x21, 0x00


	//----- nvinfo : EIATTR_SPARSE_MMA_MASK
	.align		4
.L_19:
        /*0068*/ 	.byte	0x03, 0x50
        /*006a*/ 	.short	0x0000


	//----- nvinfo : EIATTR_MAXREG_COUNT
	.align		4
        /*006c*/ 	.byte	0x03, 0x1b
        /*006e*/ 	.short	0x00ff


	//----- nvinfo : EIATTR_NUM_BARRIERS
	.align		4
        /*0070*/ 	.byte	0x02, 0x4c
        /*0072*/ 	.byte	0x01
	.zero		1


	//----- nvinfo : EIATTR_MERCURY_ISA_VERSION
	.align		4
        /*0074*/ 	.byte	0x03, 0x5f
        /*0076*/ 	.short	0x0101


	//----- nvinfo : EIATTR_VRC_CTA_INIT_COUNT
	.align		4
        /*0078*/ 	.byte	0x02, 0x4a
	.zero		1
	.zero		1


	//----- nvinfo : EIATTR_EXIT_INSTR_OFFSETS
	.align		4
        /*007c*/ 	.byte	0x04, 0x1c
        /*007e*/ 	.short	(.L_21 - .L_20)


	//   ....[0]....
.L_20:
        /*0080*/ 	.word	0x00000820


	//   ....[1]....
        /*0084*/ 	.word	0x00000870


	//----- nvinfo : EIATTR_CBANK_PARAM_SIZE
	.align		4
.L_21:
        /*0088*/ 	.byte	0x03, 0x19
        /*008a*/ 	.short	0x0024


	//----- nvinfo : EIATTR_PARAM_CBANK
	.align		4
        /*008c*/ 	.byte	0x04, 0x0a
        /*008e*/ 	.short	(.L_23 - .L_22)
	.align		4
.L_22:
        /*0090*/ 	.word	index@(.nv.constant0.sgemm_tiled)
        /*0094*/ 	.short	0x0380
        /*0096*/ 	.short	0x0024


	//----- nvinfo : EIATTR_SW_WAR
	.align		4
.L_23:
        /*0098*/ 	.byte	0x04, 0x36
        /*009a*/ 	.short	(.L_25 - .L_24)
.L_24:
        /*009c*/ 	.word	0x00000008
.L_25:


//--------------------- .nv.callgraph             --------------------------
	.section	.nv.callgraph,"",@"SHT_CUDA_CALLGRAPH"
	.align	4
	.sectionentsize	8
	.align		4
        /*0000*/ 	.word	0x00000000
	.align		4
        /*0004*/ 	.word	0xffffffff
	.align		4
        /*0008*/ 	.word	0x00000000
	.align		4
        /*000c*/ 	.word	0xfffffffe
	.align		4
        /*0010*/ 	.word	0x00000000
	.align		4
        /*0014*/ 	.word	0xfffffffd
	.align		4
        /*0018*/ 	.word	0x00000000
	.align		4
        /*001c*/ 	.word	0xfffffffc


//--------------------- .text.sgemm_tiled         --------------------------
	.section	.text.sgemm_tiled,"ax",@progbits
	.align	128
        .global         sgemm_tiled
        .type           sgemm_tiled,@function
        .size           sgemm_tiled,(.L_x_3 - sgemm_tiled)
        .other          sgemm_tiled,@"STO_CUDA_ENTRY STV_DEFAULT"
sgemm_tiled:
.text.sgemm_tiled:
[----:B------:R-:W-:Y:S01]  /*0000*/  LDC R1, c[0x0][0x37c] ;  /* 0x0000df00ff017b82 */ /* 0x000fe20000000800 */
[----:B------:R-:W0:Y:S01]  /*0010*/  S2R R18, SR_CTAID.Y ;  /* 0x0000000000127919 */ /* 0x000e220000002600 */
[----:B------:R-:W1:Y:S01]  /*0020*/  LDCU UR10, c[0x0][0x3a0] ;  /* 0x00007400ff0a77ac */ /* 0x000e620008000800 */
[----:B------:R-:W-:Y:S01]  /*0030*/  HFMA2 R23, -RZ, RZ, 0, 0 ;  /* 0x00000000ff177431 */ /* 0x000fe200000001ff */
[----:B------:R-:W0:Y:S01]  /*0040*/  S2R R17, SR_TID.Y ;  /* 0x0000000000117919 */ /* 0x000e220000002200 */
[----:B------:R-:W2:Y:S01]  /*0050*/  LDCU.64 UR8, c[0x0][0x358] ;  /* 0x00006b00ff0877ac */ /* 0x000ea20008000a00 */
[----:B------:R-:W3:Y:S01]  /*0060*/  S2R R2, SR_CTAID.X ;  /* 0x0000000000027919 */ /* 0x000ee20000002500 */
[----:B------:R-:W3:Y:S01]  /*0070*/  S2R R16, SR_TID.X ;  /* 0x0000000000107919 */ /* 0x000ee20000002100 */
[----:B-1----:R-:W-:Y:S01]  /*0080*/  UISETP.GE.AND UP0, UPT, UR10, 0x1, UPT ;  /* 0x000000010a00788c */ /* 0x002fe2000bf06270 */
[----:B0-----:R-:W-:Y:S02]  /*0090*/  LEA R18, R18, R17, 0x5 ;  /* 0x0000001112127211 */ /* 0x001fe400078e28ff */
[----:B---3--:R-:W-:-:S06]  /*00a0*/  LEA R19, R2, R16, 0x5 ;  /* 0x0000001002137211 */ /* 0x008fcc00078e28ff */
[----:B--2---:R-:W-:Y:S05]  /*00b0*/  BRA.U !UP0, `(.L_x_0) ;  /* 0x0000000508cc7547 */ /* 0x004fea000b800000 */
[----:B------:R-:W0:Y:S01]  /*00c0*/  S2UR UR7, SR_CgaCtaId ;  /* 0x00000000000779c3 */ /* 0x000e220000008800 */
[----:B------:R-:W1:Y:S01]  /*00d0*/  LDCU UR11, c[0x0][0x39c] ;  /* 0x00007380ff0b77ac */ /* 0x000e620008000800 */
[----:B------:R-:W-:Y:S01]  /*00e0*/  MOV R23, RZ ;  /* 0x000000ff00177202 */ /* 0x000fe20000000f00 */
[----:B------:R-:W-:Y:S01]  /*00f0*/  IMAD R6, R18, UR10, R16 ;  /* 0x0000000a12067c24 */ /* 0x000fe2000f8e0210 */
[----:B------:R-:W-:Y:S01]  /*0100*/  UMOV UR5, 0x400 ;  /* 0x0000040000057882 */ /* 0x000fe20000000000 */
[----:B------:R-:W-:-:S03]  /*0110*/  UIADD3 UR4, UPT, UPT, UR10, 0x1f, URZ ;  /* 0x0000001f0a047890 */ /* 0x000fc6000fffe0ff */
[----:B------:R-:W2:Y:S01]  /*0120*/  LDC R0, c[0x0][0x39c] ;  /* 0x0000e700ff007b82 */ /* 0x000ea20000000800 */
[----:B------:R-:W-:Y:S02]  /*0130*/  UIADD3 UR6, UPT, UPT, UR5, 0x1000, URZ ;  /* 0x0000100005067890 */ /* 0x000fe4000fffe0ff */
[----:B------:R-:W-:Y:S01]  /*0140*/  USHF.R.U32.HI UR4, URZ, 0x5, UR4 ;  /* 0x00000005ff047899 */ /* 0x000fe20008011604 */
[----:B------:R-:W3:Y:S04]  /*0150*/  LDCU UR13, c[0x0][0x3a0] ;  /* 0x00007400ff0d77ac */ /* 0x000ee80008000800 */
[----:B------:R-:W4:Y:S01]  /*0160*/  LDC.64 R20, c[0x0][0x380] ;  /* 0x0000e000ff147b82 */ /* 0x000f220000000a00 */
[----:B------:R-:W2:Y:S01]  /*0170*/  LDCU UR12, c[0x0][0x398] ;  /* 0x00007300ff0c77ac */ /* 0x000ea20008000800 */
[----:B-1----:R-:W-:Y:S01]  /*0180*/  IMAD R7, R17, UR11, R16 ;  /* 0x0000000b11077c24 */ /* 0x002fe2000f8e0210 */
[----:B------:R-:W-:-:S02]  /*0190*/  UIADD3 UR4, UPT, UPT, -UR4, URZ, URZ ;  /* 0x000000ff04047290 */ /* 0x000fc4000fffe1ff */
[----:B0-----:R-:W-:Y:S02]  /*01a0*/  ULEA UR5, UR7, UR5, 0x18 ;  /* 0x0000000507057291 */ /* 0x001fe4000f8ec0ff */
[----:B------:R-:W-:Y:S01]  /*01b0*/  LEA R7, R2, R7, 0x5 ;  /* 0x0000000702077211 */ /* 0x000fe200078e28ff */
[----:B------:R-:W-:-:S03]  /*01c0*/  ULEA UR6, UR7, UR6, 0x18 ;  /* 0x0000000607067291 */ /* 0x000fc6000f8ec0ff */
[----:B------:R-:W-:-:S03]  /*01d0*/  LEA R5, R17, UR5, 0x7 ;  /* 0x0000000511057c11 */ /* 0x000fc6000f8e38ff */
[C---:B------:R-:W-:Y:S02]  /*01e0*/  LEA R3, R16.reuse, UR6, 0x2 ;  /* 0x0000000610037c11 */ /* 0x040fe4000f8e10ff */
[----:B------:R-:W-:Y:S02]  /*01f0*/  LEA R4, R16, R5, 0x2 ;  /* 0x0000000510047211 */ /* 0x000fe400078e10ff */
[----:B---3--:R-:W-:-:S07]  /*0200*/  LEA R2, R17, R3, 0x7 ;  /* 0x0000000311027211 */ /* 0x008fce00078e38ff */
.L_x_1:
[----:B------:R-:W-:Y:S01]  /*0210*/  ISETP.GE.AND P0, PT, R17, UR13, PT ;  /* 0x0000000d11007c0c */ /* 0x000fe2000bf06270 */
[----:B------:R-:W-:Y:S01]  /*0220*/  HFMA2 R29, -RZ, RZ, 0, 0 ;  /* 0x00000000ff1d7431 */ /* 0x000fe200000001ff */
[----:B------:R-:W-:Y:S01]  /*0230*/  ISETP.GE.AND P1, PT, R16, UR13, PT ;  /* 0x0000000d10007c0c */ /* 0x000fe2000bf26270 */
[----:B----4-:R-:W-:Y:S01]  /*0240*/  IMAD.WIDE R8, R6, 0x4, R20 ;  /* 0x0000000406087825 */ /* 0x010fe200078e0214 */
[----:B--2---:R-:W-:Y:S02]  /*0250*/  ISETP.GE.OR P0, PT, R19, R0, P0 ;  /* 0x000000001300720c */ /* 0x004fe40000706670 */
[----:B------:R-:W-:Y:S02]  /*0260*/  ISETP.GE.OR P1, PT, R18, UR12, P1 ;  /* 0x0000000c12007c0c */ /* 0x000fe40008f26670 */
[----:B------:R-:W-:-:S09]  /*0270*/  MOV R27, RZ ;  /* 0x000000ff001b7202 */ /* 0x000fd20000000f00 */
[----:B------:R-:W0:Y:S02]  /*0280*/  @!P0 LDC.64 R10, c[0x0][0x388] ;  /* 0x0000e200ff0a8b82 */ /* 0x000e240000000a00 */
[----:B------:R-:W2:Y:S01]  /*0290*/  @!P1 LDG.E.CONSTANT R27, desc[UR8][R8.64] ;  /* 0x00000008081b9981 */ /* 0x000ea2000c1e9900 */
[----:B0-----:R-:W-:-:S05]  /*02a0*/  @!P0 IMAD.WIDE R10, R7, 0x4, R10 ;  /* 0x00000004070a8825 */ /* 0x001fca00078e020a */
[----:B------:R-:W3:Y:S04]  /*02b0*/  @!P0 LDG.E.CONSTANT R29, desc[UR8][R10.64] ;  /* 0x000000080a1d8981 */ /* 0x000ee8000c1e9900 */
[----:B--2---:R-:W-:Y:S04]  /*02c0*/  STS [R4], R27 ;  /* 0x0000001b04007388 */ /* 0x004fe80000000800 */
[----:B---3--:R-:W-:Y:S01]  /*02d0*/  STS [R2], R29 ;  /* 0x0000001d02007388 */ /* 0x008fe20000000800 */
[----:B------:R-:W-:Y:S06]  /*02e0*/  BAR.SYNC.DEFER_BLOCKING 0x0 ;  /* 0x0000000000007b1d */ /* 0x000fec0000010000 */
[----:B------:R-:W-:Y:S04]  /*02f0*/  LDS R22, [R3] ;  /* 0x0000000003167984 */ /* 0x000fe80000000800 */
[----:B------:R-:W0:Y:S04]  /*0300*/  LDS.128 R12, [R5] ;  /* 0x00000000050c7984 */ /* 0x000e280000000c00 */
[----:B------:R-:W1:Y:S04]  /*0310*/  LDS R26, [R3+0x80] ;  /* 0x00008000031a7984 */ /* 0x000e680000000800 */
[----:B------:R-:W2:Y:S04]  /*0320*/  LDS R25, [R3+0x100] ;  /* 0x0001000003197984 */ /* 0x000ea80000000800 */
[----:B------:R-:W3:Y:S04]  /*0330*/  LDS R24, [R3+0x180] ;  /* 0x0001800003187984 */ /* 0x000ee80000000800 */
[----:B------:R-:W-:Y:S01]  /*0340*/  LDS.128 R8, [R5+0x10] ;  /* 0x0000100005087984 */ /* 0x000fe20000000c00 */
[----:B0-----:R-:W-:-:S03]  /*0350*/  FFMA R12, R12, R22, R23 ;  /* 0x000000160c0c7223 */ /* 0x001fc60000000017 */
[----:B------:R-:W0:Y:S01]  /*0360*/  LDS R23, [R3+0x200] ;  /* 0x0002000003177984 */ /* 0x000e220000000800 */
[----:B-1----:R-:W-:-:S03]  /*0370*/  FFMA R12, R26, R13, R12 ;  /* 0x0000000d1a0c7223 */ /* 0x002fc6000000000c */
[----:B------:R-:W1:Y:S01]  /*0380*/  LDS R22, [R3+0x280] ;  /* 0x0002800003167984 */ /* 0x000e620000000800 */
[----:B--2---:R-:W-:-:S03]  /*0390*/  FFMA R13, R25, R14, R12 ;  /* 0x0000000e190d7223 */ /* 0x004fc6000000000c */
[----:B------:R-:W2:Y:S01]  /*03a0*/  LDS R25, [R3+0x300] ;  /* 0x0003000003197984 */ /* 0x000ea20000000800 */
[----:B---3--:R-:W-:-:S03]  /*03b0*/  FFMA R13, R24, R15, R13 ;  /* 0x0000000f180d7223 */ /* 0x008fc6000000000d */
[----:B------:R-:W3:Y:S04]  /*03c0*/  LDS R24, [R3+0x380] ;  /* 0x0003800003187984 */ /* 0x000ee80000000800 */
[----:B------:R-:W-:Y:S01]  /*03d0*/  LDS R26, [R3+0xb80] ;  /* 0x000b8000031a7984 */ /* 0x000fe20000000800 */
[----:B0-----:R-:W-:-:S03]  /*03e0*/  FFMA R27, R8, R23, R13 ;  /* 0x00000017081b7223 */ /* 0x001fc6000000000d */
[----:B------:R-:W-:Y:S04]  /*03f0*/  LDS R23, [R3+0x400] ;  /* 0x0004000003177984 */ /* 0x000fe80000000800 */
[----:B------:R-:W0:Y:S01]  /*0400*/  LDS.128 R12, [R5+0x20] ;  /* 0x00002000050c7984 */ /* 0x000e220000000c00 */
[----:B-1----:R-:W-:-:S03]  /*0410*/  FFMA R8, R22, R9, R27 ;  /* 0x0000000916087223 */ /* 0x002fc6000000001b */
[----:B------:R-:W1:Y:S01]  /*0420*/  LDS R22, [R3+0x480] ;  /* 0x0004800003167984 */ /* 0x000e620000000800 */
[----:B--2---:R-:W-:-:S03]  /*0430*/  FFMA R9, R25, R10, R8 ;  /* 0x0000000a19097223 */ /* 0x004fc60000000008 */
[----:B------:R-:W2:Y:S01]  /*0440*/  LDS R25, [R3+0x500] ;  /* 0x0005000003197984 */ /* 0x000ea20000000800 */
[----:B---3--:R-:W-:-:S03]  /*0450*/  FFMA R9, R24, R11, R9 ;  /* 0x0000000b18097223 */ /* 0x008fc60000000009 */
[----:B------:R-:W3:Y:S01]  /*0460*/  LDS R24, [R3+0x580] ;  /* 0x0005800003187984 */ /* 0x000ee20000000800 */
        /* <DEDUP_REMOVED lines=26> */
[----:B------:R-:W-:Y:S04]  /*0610*/  LDS R27, [R3+0xc00] ;  /* 0x000c0000031b7984 */ /* 0x000fe80000000800 */
[----:B------:R-:W-:Y:S01]  /*0620*/  LDS R24, [R3+0xc80] ;  /* 0x000c800003187984 */ /* 0x000fe20000000800 */
[----:B0-----:R-:W-:-:S03]  /*0630*/  FFMA R23, R8, R23, R13 ;  /* 0x0000001708177223 */ /* 0x001fc6000000000d */
[----:B------:R-:W0:Y:S01]  /*0640*/  LDS.128 R12, [R5+0x60] ;  /* 0x00006000050c7984 */ /* 0x000e220000000c00 */
[----:B-1----:R-:W-:-:S03]  /*0650*/  FFMA R22, R22, R9, R23 ;  /* 0x0000000916167223 */ /* 0x002fc60000000017 */
[----:B------:R-:W1:Y:S01]  /*0660*/  LDS R23, [R3+0xd00] ;  /* 0x000d000003177984 */ /* 0x000e620000000800 */
[----:B--2---:R-:W-:-:S03]  /*0670*/  FFMA R25, R25, R10, R22 ;  /* 0x0000000a19197223 */ /* 0x004fc60000000016 */
[----:B------:R-:W2:Y:S01]  /*0680*/  LDS R22, [R3+0xd80] ;  /* 0x000d800003167984 */ /* 0x000ea20000000800 */
[----:B------:R-:W-:-:S03]  /*0690*/  FFMA R11, R26, R11, R25 ;  /* 0x0000000b1a0b7223 */ /* 0x000fc60000000019 */
[----:B------:R-:W-:Y:S01]  /*06a0*/  LDS R25, [R3+0xe00] ;  /* 0x000e000003197984 */ /* 0x000fe20000000800 */
[----:B0-----:R-:W-:-:S03]  /*06b0*/  FFMA R27, R12, R27, R11 ;  /* 0x0000001b0c1b7223 */ /* 0x001fc6000000000b */
[----:B------:R-:W0:Y:S01]  /*06c0*/  LDS.128 R8, [R5+0x70] ;  /* 0x0000700005087984 */ /* 0x000e220000000c00 */
[----:B------:R-:W-:-:S03]  /*06d0*/  FFMA R24, R24, R13, R27 ;  /* 0x0000000d18187223 */ /* 0x000fc6000000001b */
[----:B------:R-:W3:Y:S04]  /*06e0*/  LDS R27, [R3+0xe80] ;  /* 0x000e8000031b7984 */ /* 0x000ee80000000800 */
[----:B------:R-:W4:Y:S04]  /*06f0*/  LDS R13, [R3+0xf00] ;  /* 0x000f0000030d7984 */ /* 0x000f280000000800 */
[----:B------:R-:W5:Y:S01]  /*0700*/  LDS R12, [R3+0xf80] ;  /* 0x000f8000030c7984 */ /* 0x000f620000000800 */
[----:B-1----:R-:W-:Y:S01]  /*0710*/  FFMA R23, R23, R14, R24 ;  /* 0x0000000e17177223 */ /* 0x002fe20000000018 */
[----:B------:R-:W-:-:S03]  /*0720*/  UIADD3 UR4, UPT, UPT, UR4, 0x1, URZ ;  /* 0x0000000104047890 */ /* 0x000fc6000fffe0ff */
[----:B--2---:R-:W-:Y:S01]  /*0730*/  FFMA R15, R22, R15, R23 ;  /* 0x0000000f160f7223 */ /* 0x004fe20000000017 */
[----:B------:R-:W-:Y:S01]  /*0740*/  UISETP.NE.AND UP0, UPT, UR4, URZ, UPT ;  /* 0x000000ff0400728c */ /* 0x000fe2000bf05270 */
[----:B------:R-:W-:Y:S02]  /*0750*/  IADD3 R17, PT, PT, R17, 0x20, RZ ;  /* 0x0000002011117810 */ /* 0x000fe40007ffe0ff */
[----:B------:R-:W-:Y:S02]  /*0760*/  IADD3 R6, PT, PT, R6, 0x20, RZ ;  /* 0x0000002006067810 */ /* 0x000fe40007ffe0ff */
[----:B------:R-:W-:Y:S02]  /*0770*/  IADD3 R16, PT, PT, R16, 0x20, RZ ;  /* 0x0000002010107810 */ /* 0x000fe40007ffe0ff */
[----:B------:R-:W-:Y:S01]  /*0780*/  LEA R7, R0, R7, 0x5 ;  /* 0x0000000700077211 */ /* 0x000fe200078e28ff */
[----:B0-----:R-:W-:-:S04]  /*0790*/  FFMA R8, R8, R25, R15 ;  /* 0x0000001908087223 */ /* 0x001fc8000000000f */
[----:B---3--:R-:W-:-:S04]  /*07a0*/  FFMA R8, R27, R9, R8 ;  /* 0x000000091b087223 */ /* 0x008fc80000000008 */
[----:B----4-:R-:W-:-:S04]  /*07b0*/  FFMA R13, R13, R10, R8 ;  /* 0x0000000a0d0d7223 */ /* 0x010fc80000000008 */
[----:B-----5:R-:W-:Y:S01]  /*07c0*/  FFMA R23, R12, R11, R13 ;  /* 0x0000000b0c177223 */ /* 0x020fe2000000000d */
[----:B------:R-:W-:Y:S06]  /*07d0*/  BAR.SYNC.DEFER_BLOCKING 0x0 ;  /* 0x0000000000007b1d */ /* 0x000fec0000010000 */
[----:B------:R-:W-:Y:S05]  /*07e0*/  BRA.U UP0, `(.L_x_1) ;  /* 0xfffffff900887547 */ /* 0x000fea000b83ffff */
.L_x_0:
[----:B------:R-:W0:Y:S02]  /*07f0*/  LDCU.64 UR4, c[0x0][0x398] ;  /* 0x00007300ff0477ac */ /* 0x000e240008000a00 */
[----:B0-----:R-:W-:-:S04]  /*0800*/  ISETP.GE.AND P0, PT, R19, UR5, PT ;  /* 0x0000000513007c0c */ /* 0x001fc8000bf06270 */
[----:B------:R-:W-:-:S13]  /*0810*/  ISETP.GE.OR P0, PT, R18, UR4, P0 ;  /* 0x0000000412007c0c */ /* 0x000fda0008706670 */
[----:B------:R-:W-:Y:S05]  /*0820*/  @P0 EXIT ;  /* 0x000000000000094d */ /* 0x000fea0003800000 */
[----:B------:R-:W0:Y:S01]  /*0830*/  LDC.64 R2, c[0x0][0x390] ;  /* 0x0000e400ff027b82 */ /* 0x000e220000000a00 */
[----:B------:R-:W-:-:S04]  /*0840*/  IMAD R19, R18, UR5, R19 ;  /* 0x0000000512137c24 */ /* 0x000fc8000f8e0213 */
[----:B0-----:R-:W-:-:S05]  /*0850*/  IMAD.WIDE R2, R19, 0x4, R2 ;  /* 0x0000000413027825 */ /* 0x001fca00078e0202 */
[----:B------:R-:W-:Y:S01]  /*0860*/  STG.E desc[UR8][R2.64], R23 ;  /* 0x0000001702007986 */ /* 0x000fe2000c101908 */
[----:B------:R-:W-:Y:S05]  /*0870*/  EXIT ;  /* 0x000000000000794d */ /* 0x000fea0003800000 */
.L_x_2:
[----:B------:R-:W-:-:S00]  /*0880*/  BRA `(.L_x_2) ;  /* 0xfffffffc00fc7947 */ /* 0x000fc0000383ffff */
[----:B------:R-:W-:-:S00]  /*0890*/  NOP ;  /* 0x0000000000007918 */ /* 0x000fc00000000000 */
        /* <DEDUP_REMOVED lines=14> */
.L_x_3:


//--------------------- .nv.shared.sgemm_tiled    --------------------------
	.section	.nv.shared.sgemm_tiled,"aw",@nobits
	.sectionflags	@""
	.align	4
.nv.shared.sgemm_tiled:
	.zero		9216


//--------------------- .nv.shared.reserved.0     --------------------------
	.section	.nv.shared.reserved.0,"aw",@nobits
	.weak		__nv_reservedSMEM_offset_0_alias
	.size		__nv_reservedSMEM_offset_0_alias, 0, 64
	.other		__nv_reservedSMEM_offset_0_alias,@"STO_CUDA_RESERVED_SHARED STV_DEFAULT"
__nv_reservedSMEM_offset_0_alias:
	.zero		0
	.zero		64


//--------------------- .nv.constant0.sgemm_tiled --------------------------
	.section	.nv.constant0.sgemm_tiled,"a",@progbits
	.sectionflags	@""
	.align	4
.nv.constant0.sgemm_tiled:
	.zero		932


//--------------------- SYMBOLS --------------------------

	.type		.nv.reservedSmem.offset0,@object
	.size		.nv.reservedSmem.offset0,0x4
	.type		.nv.reservedSmem.cap,@object
	.size		.nv.reservedSmem.cap,0x4
